//
// Generated by NVIDIA NVVM Compiler
//
// Compiler Build ID: CL-36424714
// Cuda compilation tools, release 13.0, V13.0.88
// Based on NVVM 20.0.0
//

.version 9.0
.target sm_100
.address_size 64

	// .globl	_Z24convolution_basic_kernelPfS_S_iii

.visible .entry _Z24convolution_basic_kernelPfS_S_iii(
	.param .u64 .ptr .align 1 _Z24convolution_basic_kernelPfS_S_iii_param_0,
	.param .u64 .ptr .align 1 _Z24convolution_basic_kernelPfS_S_iii_param_1,
	.param .u64 .ptr .align 1 _Z24convolution_basic_kernelPfS_S_iii_param_2,
	.param .u32 _Z24convolution_basic_kernelPfS_S_iii_param_3,
	.param .u32 _Z24convolution_basic_kernelPfS_S_iii_param_4,
	.param .u32 _Z24convolution_basic_kernelPfS_S_iii_param_5
)
{
	.reg .pred 	%p<42>;
	.reg .b16 	%rs<3>;
	.reg .b32 	%r<78>;
	.reg .b32 	%f<33>;
	.reg .b64 	%rd<39>;

	ld.param.u64 	%rd8, [_Z24convolution_basic_kernelPfS_S_iii_param_0];
	ld.param.u64 	%rd9, [_Z24convolution_basic_kernelPfS_S_iii_param_1];
	ld.param.u64 	%rd7, [_Z24convolution_basic_kernelPfS_S_iii_param_2];
	ld.param.u32 	%r35, [_Z24convolution_basic_kernelPfS_S_iii_param_3];
	ld.param.u32 	%r36, [_Z24convolution_basic_kernelPfS_S_iii_param_4];
	ld.param.u32 	%r38, [_Z24convolution_basic_kernelPfS_S_iii_param_5];
	cvta.to.global.u64 	%rd1, %rd9;
	cvta.to.global.u64 	%rd2, %rd8;
	mov.u32 	%r39, %ctaid.x;
	mov.u32 	%r40, %ntid.x;
	mov.u32 	%r41, %tid.x;
	mad.lo.s32 	%r1, %r39, %r40, %r41;
	mov.u32 	%r42, %ctaid.y;
	mov.u32 	%r43, %ntid.y;
	mov.u32 	%r44, %tid.y;
	mad.lo.s32 	%r45, %r42, %r43, %r44;
	setp.ge.s32 	%p2, %r1, %r36;
	setp.ge.s32 	%p3, %r45, %r38;
	or.pred  	%p4, %p2, %p3;
	@%p4 bra 	$L__BB0_33;
	shr.u32 	%r46, %r35, 31;
	add.s32 	%r47, %r35, %r46;
	shr.s32 	%r48, %r47, 1;
	neg.s32 	%r3, %r48;
	sub.s32 	%r4, %r1, %r48;
	setp.lt.s32 	%p5, %r35, 1;
	mov.f32 	%f32, 0f00000000;
	@%p5 bra 	$L__BB0_32;
	and.b32  	%r5, %r35, 3;
	and.b32  	%r6, %r35, 2147483644;
	add.s32 	%r7, %r3, %r45;
	mov.b32 	%r64, 0;
	cvt.s64.s32 	%rd28, %r4;
	mov.u32 	%r69, %r64;
$L__BB0_3:
	setp.lt.u32 	%p6, %r35, 4;
	add.s32 	%r52, %r7, %r64;
	setp.gt.s32 	%p7, %r52, -1;
	setp.lt.s32 	%p8, %r52, %r38;
	and.pred  	%p1, %p7, %p8;
	mul.lo.s32 	%r10, %r52, %r36;
	mul.lo.s32 	%r11, %r64, %r35;
	mov.b32 	%r73, 0;
	@%p6 bra 	$L__BB0_18;
	mov.b32 	%r66, 0;
	not.pred 	%p9, %p1;
	cvt.s64.s32 	%rd16, %r10;
	cvt.u64.u32 	%rd20, %r11;
$L__BB0_5:
	add.s32 	%r14, %r4, %r66;
	@%p9 bra 	$L__BB0_8;
	setp.lt.s32 	%p10, %r14, 0;
	setp.ge.s32 	%p11, %r14, %r36;
	or.pred  	%p12, %p10, %p11;
	@%p12 bra 	$L__BB0_8;
	add.s32 	%r54, %r14, %r10;
	mul.wide.s32 	%rd10, %r54, 4;
	add.s64 	%rd11, %rd2, %rd10;
	ld.global.f32 	%f4, [%rd11];
	add.s32 	%r55, %r66, %r11;
	mul.wide.u32 	%rd12, %r55, 4;
	add.s64 	%rd13, %rd1, %rd12;
	ld.global.f32 	%f5, [%rd13];
	cvt.rn.f32.s32 	%f6, %r69;
	fma.rn.f32 	%f7, %f4, %f5, %f6;
	cvt.rzi.s32.f32 	%r69, %f7;
$L__BB0_8:
	cvt.s64.s32 	%rd14, %r66;
	add.s64 	%rd17, %rd28, %rd14;
	add.s64 	%rd18, %rd17, %rd16;
	shl.b64 	%rd19, %rd18, 2;
	add.s64 	%rd3, %rd2, %rd19;
	add.s64 	%rd21, %rd14, %rd20;
	shl.b64 	%rd22, %rd21, 2;
	add.s64 	%rd4, %rd1, %rd22;
	@%p9 bra 	$L__BB0_11;
	add.s32 	%r56, %r14, 1;
	setp.lt.s32 	%p14, %r56, 0;
	setp.ge.s32 	%p15, %r56, %r36;
	or.pred  	%p16, %p14, %p15;
	@%p16 bra 	$L__BB0_11;
	ld.global.f32 	%f8, [%rd3+4];
	ld.global.f32 	%f9, [%rd4+4];
	cvt.rn.f32.s32 	%f10, %r69;
	fma.rn.f32 	%f11, %f8, %f9, %f10;
	cvt.rzi.s32.f32 	%r69, %f11;
$L__BB0_11:
	@%p9 bra 	$L__BB0_14;
	add.s32 	%r57, %r14, 2;
	setp.lt.s32 	%p18, %r57, 0;
	setp.ge.s32 	%p19, %r57, %r36;
	or.pred  	%p20, %p18, %p19;
	@%p20 bra 	$L__BB0_14;
	ld.global.f32 	%f12, [%rd3+8];
	ld.global.f32 	%f13, [%rd4+8];
	cvt.rn.f32.s32 	%f14, %r69;
	fma.rn.f32 	%f15, %f12, %f13, %f14;
	cvt.rzi.s32.f32 	%r69, %f15;
$L__BB0_14:
	@%p9 bra 	$L__BB0_17;
	add.s32 	%r58, %r14, 3;
	setp.lt.s32 	%p22, %r58, 0;
	setp.ge.s32 	%p23, %r58, %r36;
	or.pred  	%p24, %p22, %p23;
	@%p24 bra 	$L__BB0_17;
	ld.global.f32 	%f16, [%rd3+12];
	ld.global.f32 	%f17, [%rd4+12];
	cvt.rn.f32.s32 	%f18, %r69;
	fma.rn.f32 	%f19, %f16, %f17, %f18;
	cvt.rzi.s32.f32 	%r69, %f19;
$L__BB0_17:
	add.s32 	%r66, %r66, 4;
	setp.ne.s32 	%p25, %r66, %r6;
	mov.u32 	%r73, %r6;
	@%p25 bra 	$L__BB0_5;
$L__BB0_18:
	setp.eq.s32 	%p26, %r5, 0;
	@%p26 bra 	$L__BB0_30;
	add.s32 	%r27, %r4, %r73;
	not.pred 	%p27, %p1;
	@%p27 bra 	$L__BB0_22;
	setp.lt.s32 	%p28, %r27, 0;
	setp.ge.s32 	%p29, %r27, %r36;
	or.pred  	%p30, %p28, %p29;
	@%p30 bra 	$L__BB0_22;
	add.s32 	%r59, %r27, %r10;
	mul.wide.s32 	%rd23, %r59, 4;
	add.s64 	%rd24, %rd2, %rd23;
	ld.global.f32 	%f20, [%rd24];
	add.s32 	%r60, %r73, %r11;
	mul.wide.u32 	%rd25, %r60, 4;
	add.s64 	%rd26, %rd1, %rd25;
	ld.global.f32 	%f21, [%rd26];
	cvt.rn.f32.s32 	%f22, %r69;
	fma.rn.f32 	%f23, %f20, %f21, %f22;
	cvt.rzi.s32.f32 	%r69, %f23;
$L__BB0_22:
	setp.eq.s32 	%p31, %r5, 1;
	@%p31 bra 	$L__BB0_30;
	cvt.u64.u32 	%rd27, %r73;
	cvt.s64.s32 	%rd29, %r10;
	add.s64 	%rd30, %rd28, %rd27;
	add.s64 	%rd31, %rd30, %rd29;
	shl.b64 	%rd32, %rd31, 2;
	add.s64 	%rd5, %rd2, %rd32;
	cvt.u64.u32 	%rd33, %r11;
	add.s64 	%rd34, %rd27, %rd33;
	shl.b64 	%rd35, %rd34, 2;
	add.s64 	%rd6, %rd1, %rd35;
	@%p27 bra 	$L__BB0_26;
	add.s32 	%r61, %r27, 1;
	setp.lt.s32 	%p33, %r61, 0;
	setp.ge.s32 	%p34, %r61, %r36;
	or.pred  	%p35, %p33, %p34;
	@%p35 bra 	$L__BB0_26;
	ld.global.f32 	%f24, [%rd5+4];
	ld.global.f32 	%f25, [%rd6+4];
	cvt.rn.f32.s32 	%f26, %r69;
	fma.rn.f32 	%f27, %f24, %f25, %f26;
	cvt.rzi.s32.f32 	%r69, %f27;
$L__BB0_26:
	setp.eq.s32 	%p36, %r5, 2;
	@%p36 bra 	$L__BB0_30;
	@%p27 bra 	$L__BB0_30;
	add.s32 	%r62, %r27, 2;
	setp.lt.s32 	%p38, %r62, 0;
	setp.ge.s32 	%p39, %r62, %r36;
	or.pred  	%p40, %p38, %p39;
	@%p40 bra 	$L__BB0_30;
	ld.global.f32 	%f28, [%rd5+8];
	ld.global.f32 	%f29, [%rd6+8];
	cvt.rn.f32.s32 	%f30, %r69;
	fma.rn.f32 	%f31, %f28, %f29, %f30;
	cvt.rzi.s32.f32 	%r69, %f31;
$L__BB0_30:
	add.s32 	%r64, %r64, 1;
	setp.ne.s32 	%p41, %r64, %r35;
	@%p41 bra 	$L__BB0_3;
	cvt.u16.u32 	%rs1, %r69;
	and.b16  	%rs2, %rs1, 255;
	cvt.rn.f32.u16 	%f32, %rs2;
$L__BB0_32:
	mad.lo.s32 	%r63, %r36, %r45, %r1;
	cvta.to.global.u64 	%rd36, %rd7;
	mul.wide.s32 	%rd37, %r63, 4;
	add.s64 	%rd38, %rd36, %rd37;
	st.global.f32 	[%rd38], %f32;
$L__BB0_33:
	ret;

}


// ===== COMPILED SASS (sm_100) =====

	.target	sm_100

	.elftype	@"ET_EXEC"


//--------------------- .note.nv.tkinfo           --------------------------
	.section	.note.nv.tkinfo,"",@"SHT_NOTE"
	.sectionflags	@"SHF_NOTE_NV_TKINFO"
	.tkinfo
        /*0018*/ 	.word	0x00000002
        /*0030*/ 	.string	""
        /*0030*/ 	.string	"ptxas"
        /*0030*/ 	.string	"Cuda compilation tools, release 13.0, V13.0.88"
        /*0030*/ 	.string	"Build cuda_13.0.r13.0/compiler.36424714_0"
        /*0030*/ 	.string	"-arch sm_100 -m 64 "



//--------------------- .note.nv.cuinfo           --------------------------
	.section	.note.nv.cuinfo,"",@"SHT_NOTE"
	.sectionflags	@"SHF_NOTE_NV_CUINFO"
        /*0018*/ 	.short	0x0002
        /*001a*/ 	.short	0x0064
        /*001c*/ 	.short	0x0082
	.zero		2


//--------------------- .nv.info                  --------------------------
	.section	.nv.info,"",@"SHT_CUDA_INFO"
	.align	4


	//----- nvinfo : EIATTR_REGCOUNT
	.align		4
        /*0000*/ 	.byte	0x04, 0x2f
        /*0002*/ 	.short	(.L_1 - .L_0)
	.align		4
.L_0:
        /*0004*/ 	.word	index@(_Z24convolution_basic_kernelPfS_S_iii)
        /*0008*/ 	.word	0x0000001f


	//----- nvinfo : EIATTR_FRAME_SIZE
	.align		4
.L_1:
        /*000c*/ 	.byte	0x04, 0x11
        /*000e*/ 	.short	(.L_3 - .L_2)
	.align		4
.L_2:
        /*0010*/ 	.word	index@(_Z24convolution_basic_kernelPfS_S_iii)
        /*0014*/ 	.word	0x00000000


	//----- nvinfo : EIATTR_MIN_STACK_SIZE
	.align		4
.L_3:
        /*0018*/ 	.byte	0x04, 0x12
        /*001a*/ 	.short	(.L_5 - .L_4)
	.align		4
.L_4:
        /*001c*/ 	.word	index@(_Z24convolution_basic_kernelPfS_S_iii)
        /*0020*/ 	.word	0x00000000
.L_5:


//--------------------- .nv.compat                --------------------------
	.section	.nv.compat,"",@"SHT_CUDA_COMPAT_INFO"
	.align	4
        /*0000*/ 	.byte	0x02, 0x09, 0x00, 0x00, 0x02, 0x02, 0x01, 0x00, 0x02, 0x05, 0x05, 0x00, 0x03, 0x07, 0x01, 0x01
        /*0010*/ 	.byte	0x02, 0x03, 0x00, 0x00, 0x02, 0x06, 0x01, 0x00, 0x04, 0x0b, 0x08, 0x00, 0x09, 0x00, 0x00, 0x00
        /*0020*/ 	.byte	0x00, 0x00, 0x00, 0x00


//--------------------- .nv.info._Z24convolution_basic_kernelPfS_S_iii --------------------------
	.section	.nv.info._Z24convolution_basic_kernelPfS_S_iii,"",@"SHT_CUDA_INFO"
	.sectionflags	@""
	.align	4


	//----- nvinfo : EIATTR_CUDA_API_VERSION
	.align		4
        /*0000*/ 	.byte	0x04, 0x37
        /*0002*/ 	.short	(.L_7 - .L_6)
.L_6:
        /*0004*/ 	.word	0x00000082


	//----- nvinfo : EIATTR_KPARAM_INFO
	.align		4
.L_7:
        /*0008*/ 	.byte	0x04, 0x17
        /*000a*/ 	.short	(.L_9 - .L_8)
.L_8:
        /*000c*/ 	.word	0x00000000
        /*0010*/ 	.short	0x0005
        /*0012*/ 	.short	0x0020
        /*0014*/ 	.byte	0x00, 0xf0, 0x11, 0x00


	//----- nvinfo : EIATTR_KPARAM_INFO
	.align		4
.L_9:
        /*0018*/ 	.byte	0x04, 0x17
        /*001a*/ 	.short	(.L_11 - .L_10)
.L_10:
        /*001c*/ 	.word	0x00000000
        /*0020*/ 	.short	0x0004
        /*0022*/ 	.short	0x001c
        /*0024*/ 	.byte	0x00, 0xf0, 0x11, 0x00


	//----- nvinfo : EIATTR_KPARAM_INFO
	.align		4
.L_11:
        /*0028*/ 	.byte	0x04, 0x17
        /*002a*/ 	.short	(.L_13 - .L_12)
.L_12:
        /*002c*/ 	.word	0x00000000
        /*0030*/ 	.short	0x0003
        /*0032*/ 	.short	0x0018
        /*0034*/ 	.byte	0x00, 0xf0, 0x11, 0x00


	//----- nvinfo : EIATTR_KPARAM_INFO
	.align		4
.L_13:
        /*0038*/ 	.byte	0x04, 0x17
        /*003a*/ 	.short	(.L_15 - .L_14)
.L_14:
        /*003c*/ 	.word	0x00000000
        /*0040*/ 	.short	0x0002
        /*0042*/ 	.short	0x0010
        /*0044*/ 	.byte	0x00, 0xf5, 0x21, 0x00


	//----- nvinfo : EIATTR_KPARAM_INFO
	.align		4
.L_15:
        /*0048*/ 	.byte	0x04, 0x17
        /*004a*/ 	.short	(.L_17 - .L_16)
.L_16:
        /*004c*/ 	.word	0x00000000
        /*0050*/ 	.short	0x0001
        /*0052*/ 	.short	0x0008
        /*0054*/ 	.byte	0x00, 0xf5, 0x21, 0x00


	//----- nvinfo : EIATTR_KPARAM_INFO
	.align		4
.L_17:
        /*0058*/ 	.byte	0x04, 0x17
        /*005a*/ 	.short	(.L_19 - .L_18)
.L_18:
        /*005c*/ 	.word	0x00000000
        /*0060*/ 	.short	0x0000
        /*0062*/ 	.short	0x0000
        /*0064*/ 	.byte	0x00, 0xf5, 0x21, 0x00


	//----- nvinfo : EIATTR_SPARSE_MMA_MASK
	.align		4
.L_19:
        /*0068*/ 	.byte	0x03, 0x50
        /*006a*/ 	.short	0x0000


	//----- nvinfo : EIATTR_MAXREG_COUNT
	.align		4
        /*006c*/ 	.byte	0x03, 0x1b
        /*006e*/ 	.short	0x00ff


	//----- nvinfo : EIATTR_MERCURY_ISA_VERSION
	.align		4
        /*0070*/ 	.byte	0x03, 0x5f
        /*0072*/ 	.short	0x0101


	//----- nvinfo : EIATTR_VRC_CTA_INIT_COUNT
	.align		4
        /*0074*/ 	.byte	0x02, 0x4a
	.zero		1
	.zero		1


	//----- nvinfo : EIATTR_EXIT_INSTR_OFFSETS
	.align		4
        /*0078*/ 	.byte	0x04, 0x1c
        /*007a*/ 	.short	(.L_21 - .L_20)


	//   ....[0]....
.L_20:
        /*007c*/ 	.word	0x000000d0


	//   ....[1]....
        /*0080*/ 	.word	0x00000a00


	//----- nvinfo : EIATTR_CRS_STACK_SIZE
	.align		4
.L_21:
        /*0084*/ 	.byte	0x04, 0x1e
        /*0086*/ 	.short	(.L_23 - .L_22)
.L_22:
        /*0088*/ 	.word	0x00000000


	//----- nvinfo : EIATTR_CBANK_PARAM_SIZE
	.align		4
.L_23:
        /*008c*/ 	.byte	0x03, 0x19
        /*008e*/ 	.short	0x0024


	//----- nvinfo : EIATTR_PARAM_CBANK
	.align		4
        /*0090*/ 	.byte	0x04, 0x0a
        /*0092*/ 	.short	(.L_25 - .L_24)
	.align		4
.L_24:
        /*0094*/ 	.word	index@(.nv.constant0._Z24convolution_basic_kernelPfS_S_iii)
        /*0098*/ 	.short	0x0380
        /*009a*/ 	.short	0x0024


	//----- nvinfo : EIATTR_SW_WAR
	.align		4
.L_25:
        /*009c*/ 	.byte	0x04, 0x36
        /*009e*/ 	.short	(.L_27 - .L_26)
.L_26:
        /*00a0*/ 	.word	0x00000008
.L_27:


//--------------------- .nv.callgraph             --------------------------
	.section	.nv.callgraph,"",@"SHT_CUDA_CALLGRAPH"
	.align	4
	.sectionentsize	8
	.align		4
        /*0000*/ 	.word	0x00000000
	.align		4
        /*0004*/ 	.word	0xffffffff
	.align		4
        /*0008*/ 	.word	0x00000000
	.align		4
        /*000c*/ 	.word	0xfffffffe
	.align		4
        /*0010*/ 	.word	0x00000000
	.align		4
        /*0014*/ 	.word	0xfffffffd
	.align		4
        /*0018*/ 	.word	0x00000000
	.align		4
        /*001c*/ 	.word	0xfffffffc


//--------------------- .text._Z24convolution_basic_kernelPfS_S_iii --------------------------
	.section	.text._Z24convolution_basic_kernelPfS_S_iii,"ax",@progbits
	.align	128
        .global         _Z24convolution_basic_kernelPfS_S_iii
        .type           _Z24convolution_basic_kernelPfS_S_iii,@function
        .size           _Z24convolution_basic_kernelPfS_S_iii,(.L_x_8 - _Z24convolution_basic_kernelPfS_S_iii)
        .other          _Z24convolution_basic_kernelPfS_S_iii,@"STO_CUDA_ENTRY STV_DEFAULT"
_Z24convolution_basic_kernelPfS_S_iii:
.text._Z24convolution_basic_kernelPfS_S_iii:
[----:B------:R-:W-:Y:S01]  /*0000*/  LDC R1, c[0x0][0x37c] ;  /* 0x0000df00ff017b82 */ /* 0x000fe20000000800 */
[----:B------:R-:W0:Y:S07]  /*0010*/  S2R R3, SR_TID.Y ;  /* 0x0000000000037919 */ /* 0x000e2e0000002200 */
[----:B------:R-:W1:Y:S01]  /*0020*/  LDC R11, c[0x0][0x360] ;  /* 0x0000d800ff0b7b82 */ /* 0x000e620000000800 */
[----:B------:R-:W2:Y:S01]  /*0030*/  LDCU UR6, c[0x0][0x3a0] ;  /* 0x00007400ff0677ac */ /* 0x000ea20008000800 */
[----:B------:R-:W1:Y:S01]  /*0040*/  S2R R2, SR_TID.X ;  /* 0x0000000000027919 */ /* 0x000e620000002100 */
[----:B------:R-:W3:Y:S05]  /*0050*/  LDCU UR11, c[0x0][0x39c] ;  /* 0x00007380ff0b77ac */ /* 0x000eea0008000800 */
[----:B------:R-:W0:Y:S08]  /*0060*/  S2UR UR5, SR_CTAID.Y ;  /* 0x00000000000579c3 */ /* 0x000e300000002600 */
[----:B------:R-:W0:Y:S08]  /*0070*/  LDC R0, c[0x0][0x364] ;  /* 0x0000d900ff007b82 */ /* 0x000e300000000800 */
[----:B------:R-:W1:Y:S01]  /*0080*/  S2UR UR4, SR_CTAID.X ;  /* 0x00000000000479c3 */ /* 0x000e620000002500 */
[----:B0-----:R-:W-:-:S05]  /*0090*/  IMAD R0, R0, UR5, R3 ;  /* 0x0000000500007c24 */ /* 0x001fca000f8e0203 */
[----:B--2---:R-:W-:Y:S01]  /*00a0*/  ISETP.GE.AND P0, PT, R0, UR6, PT ;  /* 0x0000000600007c0c */ /* 0x004fe2000bf06270 */
[----:B-1----:R-:W-:-:S05]  /*00b0*/  IMAD R11, R11, UR4, R2 ;  /* 0x000000040b0b7c24 */ /* 0x002fca000f8e0202 */
[----:B---3--:R-:W-:-:S13]  /*00c0*/  ISETP.GE.OR P0, PT, R11, UR11, P0 ;  /* 0x0000000b0b007c0c */ /* 0x008fda0008706670 */
[----:B------:R-:W-:Y:S05]  /*00d0*/  @P0 EXIT ;  /* 0x000000000000094d */ /* 0x000fea0003800000 */
[----:B------:R-:W0:Y:S01]  /*00e0*/  LDC R12, c[0x0][0x398] ;  /* 0x0000e600ff0c7b82 */ /* 0x000e220000000800 */
[----:B------:R-:W1:Y:S01]  /*00f0*/  LDCU.64 UR6, c[0x0][0x358] ;  /* 0x00006b00ff0677ac */ /* 0x000e620008000a00 */
[----:B------:R-:W-:Y:S01]  /*0100*/  IMAD.MOV.U32 R5, RZ, RZ, RZ ;  /* 0x000000ffff057224 */ /* 0x000fe200078e00ff */
[----:B0-----:R-:W-:-:S13]  /*0110*/  ISETP.GE.AND P0, PT, R12, 0x1, PT ;  /* 0x000000010c00780c */ /* 0x001fda0003f06270 */
[----:B-1----:R-:W-:Y:S05]  /*0120*/  @!P0 BRA `(.L_x_0) ;  /* 0x0000000800248947 */ /* 0x002fea0003800000 */
[C---:B------:R-:W-:Y:S01]  /*0130*/  LEA.HI R2, R12.reuse, R12, RZ, 0x1 ;  /* 0x0000000c0c027211 */ /* 0x040fe200078f08ff */
[----:B------:R-:W-:Y:S01]  /*0140*/  IMAD.MOV.U32 R13, RZ, RZ, RZ ;  /* 0x000000ffff0d7224 */ /* 0x000fe200078e00ff */
[C---:B------:R-:W-:Y:S01]  /*0150*/  LOP3.LUT R20, R12.reuse, 0x3, RZ, 0xc0, !PT ;  /* 0x000000030c147812 */ /* 0x040fe200078ec0ff */
[----:B------:R-:W-:Y:S01]  /*0160*/  UMOV UR4, URZ ;  /* 0x000000ff00047c82 */ /* 0x000fe20008000000 */
[----:B------:R-:W-:Y:S02]  /*0170*/  SHF.R.S32.HI R2, RZ, 0x1, R2 ;  /* 0x00000001ff027819 */ /* 0x000fe40000011402 */
[----:B------:R-:W-:-:S03]  /*0180*/  LOP3.LUT R12, R12, 0x7ffffffc, RZ, 0xc0, !PT ;  /* 0x7ffffffc0c0c7812 */ /* 0x000fc600078ec0ff */
[--C-:B------:R-:W-:Y:S02]  /*0190*/  IMAD.IADD R10, R11, 0x1, -R2.reuse ;  /* 0x000000010b0a7824 */ /* 0x100fe400078e0a02 */
[----:B------:R-:W-:-:S03]  /*01a0*/  IMAD.IADD R14, R0, 0x1, -R2 ;  /* 0x00000001000e7824 */ /* 0x000fc600078e0a02 */
[----:B------:R-:W-:-:S07]  /*01b0*/  SHF.R.S32.HI R15, RZ, 0x1f, R10 ;  /* 0x0000001fff0f7819 */ /* 0x000fce000001140a */
.L_x_6:
[----:B0-----:R-:W0:Y:S01]  /*01c0*/  LDCU.64 UR10, c[0x0][0x398] ;  /* 0x00007300ff0a77ac */ /* 0x001e220008000a00 */
[----:B------:R-:W-:Y:S02]  /*01d0*/  VIADD R17, R14, UR4 ;  /* 0x000000040e117c36 */ /* 0x000fe40008000000 */
[----:B------:R-:W-:Y:S01]  /*01e0*/  IMAD.MOV.U32 R7, RZ, RZ, RZ ;  /* 0x000000ffff077224 */ /* 0x000fe200078e00ff */
[----:B-1----:R-:W1:Y:S01]  /*01f0*/  LDCU UR5, c[0x0][0x3a0] ;  /* 0x00007400ff0577ac */ /* 0x002e620008000800 */
[----:B0-----:R-:W-:Y:S02]  /*0200*/  UISETP.GE.U32.AND UP0, UPT, UR10, 0x4, UPT ;  /* 0x000000040a00788c */ /* 0x001fe4000bf06070 */
[----:B------:R-:W-:Y:S01]  /*0210*/  UIMAD UR8, UR4, UR10, URZ ;  /* 0x0000000a040872a4 */ /* 0x000fe2000f8e02ff */
[----:B-1----:R-:W-:Y:S01]  /*0220*/  ISETP.GE.AND P0, PT, R17, UR5, PT ;  /* 0x0000000511007c0c */ /* 0x002fe2000bf06270 */
[----:B------:R-:W-:-:S03]  /*0230*/  UIADD3 UR4, UPT, UPT, UR4, 0x1, URZ ;  /* 0x0000000104047890 */ /* 0x000fc6000fffe0ff */
[C---:B------:R-:W-:Y:S01]  /*0240*/  ISETP.GT.AND P0, PT, R17.reuse, -0x1, !P0 ;  /* 0xffffffff1100780c */ /* 0x040fe20004704270 */
[----:B------:R-:W-:Y:S01]  /*0250*/  IMAD R17, R17, UR11, RZ ;  /* 0x0000000b11117c24 */ /* 0x000fe2000f8e02ff */
[----:B------:R-:W-:Y:S01]  /*0260*/  UISETP.NE.AND UP1, UPT, UR4, UR10, UPT ;  /* 0x0000000a0400728c */ /* 0x000fe2000bf25270 */
[----:B--234-:R-:W-:Y:S10]  /*0270*/  BRA.U !UP0, `(.L_x_1) ;  /* 0x0000000108f47547 */ /* 0x01cff4000b800000 */
[----:B------:R-:W0:Y:S01]  /*0280*/  LDC.64 R2, c[0x0][0x380] ;  /* 0x0000e000ff027b82 */ /* 0x000e220000000a00 */
[----:B------:R-:W-:Y:S01]  /*0290*/  SHF.R.S32.HI R16, RZ, 0x1f, R17 ;  /* 0x0000001fff107819 */ /* 0x000fe20000011411 */
[----:B------:R-:W-:Y:S01]  /*02a0*/  IMAD.MOV.U32 R19, RZ, RZ, RZ ;  /* 0x000000ffff137224 */ /* 0x000fe200078e00ff */
[----:B------:R-:W1:Y:S05]  /*02b0*/  LDCU UR5, c[0x0][0x39c] ;  /* 0x00007380ff0577ac */ /* 0x000e6a0008000800 */
[----:B------:R-:W2:Y:S02]  /*02c0*/  LDC.64 R4, c[0x0][0x388] ;  /* 0x0000e200ff047b82 */ /* 0x000ea40000000a00 */
.L_x_2:
[----:B------:R-:W-:Y:S01]  /*02d0*/  IMAD.IADD R18, R10, 0x1, R19 ;  /* 0x000000010a127824 */ /* 0x000fe200078e0213 */
[----:B-1----:R-:W-:Y:S01]  /*02e0*/  UMOV UR11, UR5 ;  /* 0x00000005000b7c82 */ /* 0x002fe20008000000 */
[----:B------:R-:W1:Y:S03]  /*02f0*/  LDC.64 R8, c[0x0][0x380] ;  /* 0x0000e000ff087b82 */ /* 0x000e660000000a00 */
[----:B------:R-:W-:-:S04]  /*0300*/  ISETP.GE.AND P1, PT, R18, UR11, PT ;  /* 0x0000000b12007c0c */ /* 0x000fc8000bf26270 */
[----:B------:R-:W-:Y:S01]  /*0310*/  ISETP.LT.OR P1, PT, R18, RZ, P1 ;  /* 0x000000ff1200720c */ /* 0x000fe20000f21670 */
[----:B---3--:R-:W3:Y:S03]  /*0320*/  LDC.64 R6, c[0x0][0x388] ;  /* 0x0000e200ff067b82 */ /* 0x008ee60000000a00 */
[----:B------:R-:W-:-:S13]  /*0330*/  PLOP3.LUT P1, PT, P0, P1, PT, 0x8f, 0xf8 ;  /* 0x0000000000f8781c */ /* 0x000fda0000723177 */
[----:B------:R-:W-:Y:S02]  /*0340*/  @!P1 IMAD.IADD R21, R17, 0x1, R18 ;  /* 0x0000000111159824 */ /* 0x000fe400078e0212 */
[----:B------:R-:W-:Y:S02]  /*0350*/  @!P1 VIADD R23, R19, UR8 ;  /* 0x0000000813179c36 */ /* 0x000fe40008000000 */
[----:B-1----:R-:W-:-:S04]  /*0360*/  @!P1 IMAD.WIDE R8, R21, 0x4, R8 ;  /* 0x0000000415089825 */ /* 0x002fc800078e0208 */
[----:B---3--:R-:W-:Y:S02]  /*0370*/  @!P1 IMAD.WIDE.U32 R6, R23, 0x4, R6 ;  /* 0x0000000417069825 */ /* 0x008fe400078e0006 */
[----:B------:R0:W3:Y:S04]  /*0380*/  @!P1 LDG.E R23, desc[UR6][R8.64] ;  /* 0x0000000608179981 */ /* 0x0000e8000c1e1900 */
[----:B------:R2:W3:Y:S01]  /*0390*/  @!P1 LDG.E R24, desc[UR6][R6.64] ;  /* 0x0000000606189981 */ /* 0x0004e2000c1e1900 */
[----:B------:R-:W-:Y:S01]  /*03a0*/  VIADD R21, R18, 0x1 ;  /* 0x0000000112157836 */ /* 0x000fe20000000000 */
[--C-:B------:R-:W-:Y:S02]  /*03b0*/  SHF.R.S32.HI R22, RZ, 0x1f, R19.reuse ;  /* 0x0000001fff167819 */ /* 0x100fe40000011413 */
[----:B------:R-:W-:-:S02]  /*03c0*/  IADD3 R25, P4, P3, R17, R10, R19 ;  /* 0x0000000a11197210 */ /* 0x000fc40007b9e013 */
[C---:B------:R-:W-:Y:S02]  /*03d0*/  ISETP.GE.AND P2, PT, R21.reuse, UR11, PT ;  /* 0x0000000b15007c0c */ /* 0x040fe4000bf46270 */
[--C-:B------:R-:W-:Y:S02]  /*03e0*/  IADD3.X R26, PT, PT, R16, R15, R22.reuse, P4, P3 ;  /* 0x0000000f101a7210 */ /* 0x100fe400027e6416 */
[----:B------:R-:W-:Y:S02]  /*03f0*/  ISETP.LT.OR P2, PT, R21, RZ, P2 ;  /* 0x000000ff1500720c */ /* 0x000fe40001741670 */
[----:B------:R-:W-:Y:S02]  /*0400*/  IADD3 R21, P5, PT, R19, UR8, RZ ;  /* 0x0000000813157c10 */ /* 0x000fe4000ffbe0ff */
[----:B------:R-:W-:Y:S02]  /*0410*/  PLOP3.LUT P2, PT, P0, P2, PT, 0x8f, 0xf8 ;  /* 0x0000000000f8781c */ /* 0x000fe40000745177 */
[----:B0-----:R-:W-:Y:S01]  /*0420*/  LEA R8, P3, R25, R2, 0x2 ;  /* 0x0000000219087211 */ /* 0x001fe200078610ff */
[----:B------:R-:W-:Y:S01]  /*0430*/  IMAD.X R22, RZ, RZ, R22, P5 ;  /* 0x000000ffff167224 */ /* 0x000fe200028e0616 */
[----:B--2---:R-:W-:-:S02]  /*0440*/  LEA R6, P4, R21, R4, 0x2 ;  /* 0x0000000415067211 */ /* 0x004fc400078810ff */
[----:B------:R-:W-:Y:S01]  /*0450*/  LEA.HI.X R9, R25, R3, R26, 0x2, P3 ;  /* 0x0000000319097211 */ /* 0x000fe200018f141a */
[----:B------:R-:W-:Y:S01]  /*0460*/  VIADD R25, R18, 0x2 ;  /* 0x0000000212197836 */ /* 0x000fe20000000000 */
[----:B------:R-:W-:-:S05]  /*0470*/  LEA.HI.X R7, R21, R5, R22, 0x2, P4 ;  /* 0x0000000515077211 */ /* 0x000fca00020f1416 */
[----:B------:R-:W2:Y:S01]  /*0480*/  @!P2 LDG.E R21, desc[UR6][R8.64+0x4] ;  /* 0x000004060815a981 */ /* 0x000ea2000c1e1900 */
[----:B------:R-:W-:-:S03]  /*0490*/  ISETP.GE.AND P3, PT, R25, UR11, PT ;  /* 0x0000000b19007c0c */ /* 0x000fc6000bf66270 */
[----:B------:R-:W2:Y:S01]  /*04a0*/  @!P2 LDG.E R22, desc[UR6][R6.64+0x4] ;  /* 0x000004060616a981 */ /* 0x000ea2000c1e1900 */
[----:B------:R-:W-:Y:S01]  /*04b0*/  ISETP.LT.OR P3, PT, R25, RZ, P3 ;  /* 0x000000ff1900720c */ /* 0x000fe20001f61670 */
[----:B------:R-:W-:Y:S01]  /*04c0*/  VIADD R25, R18, 0x3 ;  /* 0x0000000312197836 */ /* 0x000fe20000000000 */
[----:B----4-:R-:W-:Y:S02]  /*04d0*/  @!P1 I2FP.F32.S32 R26, R13 ;  /* 0x0000000d001a9245 */ /* 0x010fe40000201400 */
[----:B------:R-:W-:Y:S02]  /*04e0*/  PLOP3.LUT P3, PT, P0, P3, PT, 0x8f, 0xf8 ;  /* 0x0000000000f8781c */ /* 0x000fe40000767177 */
[----:B------:R-:W-:-:S04]  /*04f0*/  ISETP.GE.AND P4, PT, R25, UR11, PT ;  /* 0x0000000b19007c0c */ /* 0x000fc8000bf86270 */
[----:B------:R-:W-:-:S07]  /*0500*/  ISETP.LT.OR P4, PT, R25, RZ, P4 ;  /* 0x000000ff1900720c */ /* 0x000fce0002781670 */
[----:B------:R-:W4:Y:S01]  /*0510*/  @!P3 LDG.E R18, desc[UR6][R8.64+0x8] ;  /* 0x000008060812b981 */ /* 0x000f22000c1e1900 */
[----:B------:R-:W-:-:S13]  /*0520*/  PLOP3.LUT P4, PT, P0, P4, PT, 0x8f, 0xf8 ;  /* 0x0000000000f8781c */ /* 0x000fda0000789177 */
[----:B------:R-:W5:Y:S01]  /*0530*/  @!P4 LDG.E R25, desc[UR6][R8.64+0xc] ;  /* 0x00000c060819c981 */ /* 0x000f62000c1e1900 */
[----:B---3--:R-:W-:-:S03]  /*0540*/  @!P1 FFMA R24, R23, R24, R26 ;  /* 0x0000001817189223 */ /* 0x008fc6000000001a */
[----:B------:R-:W4:Y:S04]  /*0550*/  @!P3 LDG.E R23, desc[UR6][R6.64+0x8] ;  /* 0x000008060617b981 */ /* 0x000f28000c1e1900 */
[----:B------:R-:W5:Y:S01]  /*0560*/  @!P4 LDG.E R26, desc[UR6][R6.64+0xc] ;  /* 0x00000c06061ac981 */ /* 0x000f62000c1e1900 */
[----:B------:R-:W0:Y:S02]  /*0570*/  @!P1 F2I.TRUNC.NTZ R13, R24 ;  /* 0x00000018000d9305 */ /* 0x000e24000020f100 */
[----:B0-----:R-:W-:-:S05]  /*0580*/  @!P2 I2FP.F32.S32 R28, R13 ;  /* 0x0000000d001ca245 */ /* 0x001fca0000201400 */
[----:B--2---:R-:W-:-:S04]  /*0590*/  @!P2 FFMA R21, R21, R22, R28 ;  /* 0x000000161515a223 */ /* 0x004fc8000000001c */
[----:B------:R-:W0:Y:S02]  /*05a0*/  @!P2 F2I.TRUNC.NTZ R13, R21 ;  /* 0x00000015000da305 */ /* 0x000e24000020f100 */
[----:B0-----:R-:W-:Y:S01]  /*05b0*/  @!P3 I2FP.F32.S32 R27, R13 ;  /* 0x0000000d001bb245 */ /* 0x001fe20000201400 */
[----:B------:R-:W-:-:S05]  /*05c0*/  VIADD R19, R19, 0x4 ;  /* 0x0000000413137836 */ /* 0x000fca0000000000 */
[----:B------:R-:W-:Y:S01]  /*05d0*/  ISETP.NE.AND P1, PT, R19, R12, PT ;  /* 0x0000000c1300720c */ /* 0x000fe20003f25270 */
[----:B----4-:R-:W-:-:S04]  /*05e0*/  @!P3 FFMA R18, R18, R23, R27 ;  /* 0x000000171212b223 */ /* 0x010fc8000000001b */
[----:B------:R-:W0:Y:S02]  /*05f0*/  @!P3 F2I.TRUNC.NTZ R13, R18 ;  /* 0x00000012000db305 */ /* 0x000e24000020f100 */
[----:B0-----:R-:W-:-:S05]  /*0600*/  @!P4 I2FP.F32.S32 R22, R13 ;  /* 0x0000000d0016c245 */ /* 0x001fca0000201400 */
[----:B-----5:R-:W-:-:S04]  /*0610*/  @!P4 FFMA R25, R25, R26, R22 ;  /* 0x0000001a1919c223 */ /* 0x020fc80000000016 */
[----:B------:R3:W4:Y:S01]  /*0620*/  @!P4 F2I.TRUNC.NTZ R13, R25 ;  /* 0x00000019000dc305 */ /* 0x000722000020f100 */
[----:B------:R-:W-:Y:S05]  /*0630*/  @P1 BRA `(.L_x_2) ;  /* 0xfffffffc00241947 */ /* 0x000fea000383ffff */
[----:B------:R-:W-:-:S07]  /*0640*/  IMAD.MOV.U32 R7, RZ, RZ, R12 ;  /* 0x000000ffff077224 */ /* 0x000fce00078e000c */
.L_x_1:
[----:B------:R-:W-:-:S13]  /*0650*/  ISETP.NE.AND P1, PT, R20, RZ, PT ;  /* 0x000000ff1400720c */ /* 0x000fda0003f25270 */
[----:B------:R-:W-:Y:S05]  /*0660*/  @!P1 BRA `(.L_x_3) ;  /* 0x0000000000c89947 */ /* 0x000fea0003800000 */
[----:B------:R-:W-:Y:S01]  /*0670*/  IMAD.IADD R6, R10, 0x1, R7 ;  /* 0x000000010a067824 */ /* 0x000fe200078e0207 */
[----:B------:R-:W-:Y:S01]  /*0680*/  BSSY.RECONVERGENT B0, `(.L_x_4) ;  /* 0x0000011000007945 */ /* 0x000fe20003800200 */
[----:B------:R-:W-:-:S03]  /*0690*/  ISETP.NE.AND P2, PT, R20, 0x1, PT ;  /* 0x000000011400780c */ /* 0x000fc60003f45270 */
[----:B------:R-:W-:-:S04]  /*06a0*/  ISETP.GE.AND P1, PT, R6, UR11, PT ;  /* 0x0000000b06007c0c */ /* 0x000fc8000bf26270 */
[----:B------:R-:W-:-:S04]  /*06b0*/  ISETP.LT.OR P1, PT, R6, RZ, P1 ;  /* 0x000000ff0600720c */ /* 0x000fc80000f21670 */
[----:B------:R-:W-:-:S13]  /*06c0*/  PLOP3.LUT P1, PT, P0, P1, PT, 0x8f, 0xf8 ;  /* 0x0000000000f8781c */ /* 0x000fda0000723177 */
[----:B------:R-:W-:Y:S05]  /*06d0*/  @P1 BRA `(.L_x_5) ;  /* 0x00000000002c1947 */ /* 0x000fea0003800000 */
[----:B------:R-:W0:Y:S01]  /*06e0*/  LDC.64 R4, c[0x0][0x380] ;  /* 0x0000e000ff047b82 */ /* 0x000e220000000a00 */
[----:B------:R-:W-:Y:S02]  /*06f0*/  IMAD.IADD R9, R17, 0x1, R6 ;  /* 0x0000000111097824 */ /* 0x000fe400078e0206 */
[----:B------:R-:W-:-:S05]  /*0700*/  VIADD R19, R7, UR8 ;  /* 0x0000000807137c36 */ /* 0x000fca0008000000 */
[----:B------:R-:W1:Y:S01]  /*0710*/  LDC.64 R2, c[0x0][0x388] ;  /* 0x0000e200ff027b82 */ /* 0x000e620000000a00 */
[----:B0-----:R-:W-:-:S06]  /*0720*/  IMAD.WIDE R4, R9, 0x4, R4 ;  /* 0x0000000409047825 */ /* 0x001fcc00078e0204 */
[----:B------:R-:W2:Y:S01]  /*0730*/  LDG.E R4, desc[UR6][R4.64] ;  /* 0x0000000604047981 */ /* 0x000ea2000c1e1900 */
[----:B-1----:R-:W-:-:S06]  /*0740*/  IMAD.WIDE.U32 R2, R19, 0x4, R2 ;  /* 0x0000000413027825 */ /* 0x002fcc00078e0002 */
[----:B------:R-:W2:Y:S01]  /*0750*/  LDG.E R3, desc[UR6][R2.64] ;  /* 0x0000000602037981 */ /* 0x000ea2000c1e1900 */
[----:B----4-:R-:W-:-:S05]  /*0760*/  I2FP.F32.S32 R13, R13 ;  /* 0x0000000d000d7245 */ /* 0x010fca0000201400 */
[----:B--2---:R-:W-:-:S06]  /*0770*/  FFMA R13, R4, R3, R13 ;  /* 0x00000003040d7223 */ /* 0x004fcc000000000d */
[----:B------:R-:W0:Y:S02]  /*0780*/  F2I.TRUNC.NTZ R13, R13 ;  /* 0x0000000d000d7305 */ /* 0x000e24000020f100 */
.L_x_5:
[----:B------:R-:W-:Y:S05]  /*0790*/  BSYNC.RECONVERGENT B0 ;  /* 0x0000000000007941 */ /* 0x000fea0003800200 */
.L_x_4:
[----:B------:R-:W-:Y:S05]  /*07a0*/  @!P2 BRA `(.L_x_3) ;  /* 0x000000000078a947 */ /* 0x000fea0003800000 */
[----:B------:R-:W1:Y:S01]  /*07b0*/  LDC.64 R2, c[0x0][0x380] ;  /* 0x0000e000ff027b82 */ /* 0x000e620000000a00 */
[----:B------:R-:W-:Y:S01]  /*07c0*/  VIADD R9, R6, 0x1 ;  /* 0x0000000106097836 */ /* 0x000fe20000000000 */
[----:B------:R-:W-:Y:S02]  /*07d0*/  SHF.R.S32.HI R8, RZ, 0x1f, R17 ;  /* 0x0000001fff087819 */ /* 0x000fe40000011411 */
[----:B------:R-:W-:Y:S02]  /*07e0*/  IADD3 R17, P3, P4, R17, R10, R7 ;  /* 0x0000000a11117210 */ /* 0x000fe40007c7e007 */
[----:B------:R-:W-:Y:S02]  /*07f0*/  ISETP.GE.AND P1, PT, R9, UR11, PT ;  /* 0x0000000b09007c0c */ /* 0x000fe4000bf26270 */
[----:B------:R-:W2:Y:S01]  /*0800*/  LDC.64 R4, c[0x0][0x388] ;  /* 0x0000e200ff047b82 */ /* 0x000ea20000000a00 */
[----:B------:R-:W-:Y:S02]  /*0810*/  IADD3 R7, P2, PT, R7, UR8, RZ ;  /* 0x0000000807077c10 */ /* 0x000fe4000ff5e0ff */
[----:B------:R-:W-:-:S02]  /*0820*/  ISETP.LT.OR P1, PT, R9, RZ, P1 ;  /* 0x000000ff0900720c */ /* 0x000fc40000f21670 */
[----:B------:R-:W-:Y:S01]  /*0830*/  IADD3.X R8, PT, PT, R8, R15, RZ, P3, P4 ;  /* 0x0000000f08087210 */ /* 0x000fe20001fe84ff */
[----:B------:R-:W-:Y:S01]  /*0840*/  IMAD.X R16, RZ, RZ, RZ, P2 ;  /* 0x000000ffff107224 */ /* 0x000fe200010e06ff */
[----:B------:R-:W-:Y:S02]  /*0850*/  PLOP3.LUT P1, PT, P0, P1, PT, 0x8f, 0xf8 ;  /* 0x0000000000f8781c */ /* 0x000fe40000723177 */
[----:B-1----:R-:W-:-:S04]  /*0860*/  LEA R2, P3, R17, R2, 0x2 ;  /* 0x0000000211027211 */ /* 0x002fc800078610ff */
[----:B------:R-:W-:Y:S01]  /*0870*/  LEA.HI.X R3, R17, R3, R8, 0x2, P3 ;  /* 0x0000000311037211 */ /* 0x000fe200018f1408 */
[----:B------:R-:W-:Y:S01]  /*0880*/  VIADD R8, R6, 0x2 ;  /* 0x0000000206087836 */ /* 0x000fe20000000000 */
[----:B--2---:R-:W-:-:S05]  /*0890*/  LEA R4, P2, R7, R4, 0x2 ;  /* 0x0000000407047211 */ /* 0x004fca00078410ff */
[----:B------:R-:W2:Y:S01]  /*08a0*/  @!P1 LDG.E R6, desc[UR6][R2.64+0x4] ;  /* 0x0000040602069981 */ /* 0x000ea2000c1e1900 */
[----:B------:R-:W-:Y:S02]  /*08b0*/  LEA.HI.X R5, R7, R5, R16, 0x2, P2 ;  /* 0x0000000507057211 */ /* 0x000fe400010f1410 */
[----:B------:R-:W-:-:S03]  /*08c0*/  ISETP.GE.AND P2, PT, R8, UR11, PT ;  /* 0x0000000b08007c0c */ /* 0x000fc6000bf46270 */
[----:B------:R-:W2:Y:S01]  /*08d0*/  @!P1 LDG.E R7, desc[UR6][R4.64+0x4] ;  /* 0x0000040604079981 */ /* 0x000ea2000c1e1900 */
[----:B------:R-:W-:-:S04]  /*08e0*/  ISETP.LT.OR P2, PT, R8, RZ, P2 ;  /* 0x000000ff0800720c */ /* 0x000fc80001741670 */
[----:B------:R-:W-:-:S04]  /*08f0*/  PLOP3.LUT P2, PT, P0, P2, PT, 0x8f, 0xf8 ;  /* 0x0000000000f8781c */ /* 0x000fc80000745177 */
[----:B------:R-:W-:-:S13]  /*0900*/  ISETP.EQ.OR P2, PT, R20, 0x2, P2 ;  /* 0x000000021400780c */ /* 0x000fda0001742670 */
[----:B------:R-:W5:Y:S04]  /*0910*/  @!P2 LDG.E R8, desc[UR6][R2.64+0x8] ;  /* 0x000008060208a981 */ /* 0x000f68000c1e1900 */
[----:B------:R-:W5:Y:S01]  /*0920*/  @!P2 LDG.E R9, desc[UR6][R4.64+0x8] ;  /* 0x000008060409a981 */ /* 0x000f62000c1e1900 */
[----:B0---4-:R-:W-:-:S05]  /*0930*/  @!P1 I2FP.F32.S32 R17, R13 ;  /* 0x0000000d00119245 */ /* 0x011fca0000201400 */
[----:B--2---:R-:W-:-:S04]  /*0940*/  @!P1 FFMA R6, R6, R7, R17 ;  /* 0x0000000706069223 */ /* 0x004fc80000000011 */
[----:B------:R-:W0:Y:S02]  /*0950*/  @!P1 F2I.TRUNC.NTZ R13, R6 ;  /* 0x00000006000d9305 */ /* 0x000e24000020f100 */
[----:B0-----:R-:W-:-:S05]  /*0960*/  @!P2 I2FP.F32.S32 R7, R13 ;  /* 0x0000000d0007a245 */ /* 0x001fca0000201400 */
[----:B-----5:R-:W-:-:S04]  /*0970*/  @!P2 FFMA R8, R8, R9, R7 ;  /* 0x000000090808a223 */ /* 0x020fc80000000007 */
[----:B------:R1:W2:Y:S03]  /*0980*/  @!P2 F2I.TRUNC.NTZ R13, R8 ;  /* 0x00000008000da305 */ /* 0x0002a6000020f100 */
.L_x_3:
[----:B------:R-:W-:Y:S05]  /*0990*/  BRA.U UP1, `(.L_x_6) ;  /* 0xfffffff901087547 */ /* 0x000fea000b83ffff */
[----:B0-2-4-:R-:W-:-:S06]  /*09a0*/  LOP3.LUT R5, R13, 0xff, RZ, 0xc0, !PT ;  /* 0x000000ff0d057812 */ /* 0x015fcc00078ec0ff */
[----:B------:R-:W0:Y:S02]  /*09b0*/  I2F.U16 R5, R5 ;  /* 0x0000000500057306 */ /* 0x000e240000101000 */
.L_x_0:
[----:B------:R-:W2:Y:S01]  /*09c0*/  LDC.64 R2, c[0x0][0x390] ;  /* 0x0000e400ff027b82 */ /* 0x000ea20000000a00 */
[----:B------:R-:W-:-:S04]  /*09d0*/  IMAD R11, R0, UR11, R11 ;  /* 0x0000000b000b7c24 */ /* 0x000fc8000f8e020b */
[----:B--2---:R-:W-:-:S05]  /*09e0*/  IMAD.WIDE R2, R11, 0x4, R2 ;  /* 0x000000040b027825 */ /* 0x004fca00078e0202 */
[----:B0-----:R-:W-:Y:S01]  /*09f0*/  STG.E desc[UR6][R2.64], R5 ;  /* 0x0000000502007986 */ /* 0x001fe2000c101906 */
[----:B------:R-:W-:Y:S05]  /*0a00*/  EXIT ;  /* 0x000000000000794d */ /* 0x000fea0003800000 */
.L_x_7:
[----:B------:R-:W-:-:S00]  /*0a10*/  BRA `(.L_x_7) ;  /* 0xfffffffc00fc7947 */ /* 0x000fc0000383ffff */
[----:B------:R-:W-:-:S00]  /*0a20*/  NOP ;  /* 0x0000000000007918 */ /* 0x000fc00000000000 */
        /* <DEDUP_REMOVED lines=13> */
.L_x_8:


//--------------------- .nv.shared.reserved.0     --------------------------
	.section	.nv.shared.reserved.0,"aw",@nobits
	.weak		__nv_reservedSMEM_offset_0_alias
	.size		__nv_reservedSMEM_offset_0_alias, 0, 64
	.other		__nv_reservedSMEM_offset_0_alias,@"STO_CUDA_RESERVED_SHARED STV_DEFAULT"
__nv_reservedSMEM_offset_0_alias:
	.zero		0
	.zero		64


//--------------------- .nv.constant0._Z24convolution_basic_kernelPfS_S_iii --------------------------
	.section	.nv.constant0._Z24convolution_basic_kernelPfS_S_iii,"a",@progbits
	.sectionflags	@""
	.align	4
.nv.constant0._Z24convolution_basic_kernelPfS_S_iii:
	.zero		932


//--------------------- SYMBOLS --------------------------

	.type		.nv.reservedSmem.offset0,@object
	.size		.nv.reservedSmem.offset0,0x4
